	.headerflags	@"EF_CUDA_TEXMODE_UNIFIED EF_CUDA_64BIT_ADDRESS EF_CUDA_ACCELERATORS EF_CUDA_SM90 EF_CUDA_VIRTUAL_SM(EF_CUDA_SM90)"
	.elftype	@"ET_EXEC"


//--------------------- .nv.info                  --------------------------
	.section	.nv.info,"",@"SHT_CUDA_INFO"
	.align	4


	//----- nvinfo : EIATTR_REGCOUNT
	.align		4
        /*0000*/ 	.byte	0x04, 0x2f
        /*0002*/ 	.short	(.L_3 - .L_2)
	.align		4
.L_2:
        /*0004*/ 	.word	index@(triton_poi_fused__native_batch_norm_legit_no_training__prelu_kernel_add_convolution_31)
        /*0008*/ 	.word	0x0000001b


	//----- nvinfo : EIATTR_MIN_STACK_SIZE
	.align		4
.L_3:
        /*000c*/ 	.byte	0x04, 0x12
        /*000e*/ 	.short	(.L_5 - .L_4)
	.align		4
.L_4:
        /*0010*/ 	.word	index@(triton_poi_fused__native_batch_norm_legit_no_training__prelu_kernel_add_convolution_31)
        /*0014*/ 	.word	0x00000000


	//----- nvinfo : EIATTR_FRAME_SIZE
	.align		4
.L_5:
        /*0018*/ 	.byte	0x04, 0x11
        /*001a*/ 	.short	(.L_7 - .L_6)
	.align		4
.L_6:
        /*001c*/ 	.word	index@(triton_poi_fused__native_batch_norm_legit_no_training__prelu_kernel_add_convolution_31)
        /*0020*/ 	.word	0x00000000


	//----- nvinfo : EIATTR_MIN_STACK_SIZE
	.align		4
.L_7:
        /*0024*/ 	.byte	0x04, 0x12
        /*0026*/ 	.short	(.L_9 - .L_8)
	.align		4
.L_8:
        /*0028*/ 	.word	index@(triton_poi_fused__native_batch_norm_legit_no_training__prelu_kernel_add_convolution_31)
        /*002c*/ 	.word	0x00000000
.L_9:


//--------------------- .nv.info.triton_poi_fused__native_batch_norm_legit_no_training__prelu_kernel_add_convolution_31 --------------------------
	.section	.nv.info.triton_poi_fused__native_batch_norm_legit_no_training__prelu_kernel_add_convolution_31,"",@"SHT_CUDA_INFO"
	.sectionflags	@""
	.align	4


	//----- nvinfo : EIATTR_CUDA_API_VERSION
	.align		4
        /*0000*/ 	.byte	0x04, 0x37
        /*0002*/ 	.short	(.L_11 - .L_10)
.L_10:
        /*0004*/ 	.word	0x0000007c


	//----- nvinfo : EIATTR_KPARAM_INFO
	.align		4
.L_11:
        /*0008*/ 	.byte	0x04, 0x17
        /*000a*/ 	.short	(.L_13 - .L_12)
.L_12:
        /*000c*/ 	.word	0x00000000
        /*0010*/ 	.short	0x000a
        /*0012*/ 	.short	0x0050
        /*0014*/ 	.byte	0x00, 0xf0, 0x11, 0x00


	//----- nvinfo : EIATTR_KPARAM_INFO
	.align		4
.L_13:
        /*0018*/ 	.byte	0x04, 0x17
        /*001a*/ 	.short	(.L_15 - .L_14)
.L_14:
        /*001c*/ 	.word	0x00000000
        /*0020*/ 	.short	0x0009
        /*0022*/ 	.short	0x0048
        /*0024*/ 	.byte	0x00, 0xf4, 0x21, 0x00


	//----- nvinfo : EIATTR_KPARAM_INFO
	.align		4
.L_15:
        /*0028*/ 	.byte	0x04, 0x17
        /*002a*/ 	.short	(.L_17 - .L_16)
.L_16:
        /*002c*/ 	.word	0x00000000
        /*0030*/ 	.short	0x0008
        /*0032*/ 	.short	0x0040
        /*0034*/ 	.byte	0x00, 0xf4, 0x21, 0x00


	//----- nvinfo : EIATTR_KPARAM_INFO
	.align		4
.L_17:
        /*0038*/ 	.byte	0x04, 0x17
        /*003a*/ 	.short	(.L_19 - .L_18)
.L_18:
        /*003c*/ 	.word	0x00000000
        /*0040*/ 	.short	0x0007
        /*0042*/ 	.short	0x0038
        /*0044*/ 	.byte	0x00, 0xf4, 0x21, 0x00


	//----- nvinfo : EIATTR_KPARAM_INFO
	.align		4
.L_19:
        /*0048*/ 	.byte	0x04, 0x17
        /*004a*/ 	.short	(.L_21 - .L_20)
.L_20:
        /*004c*/ 	.word	0x00000000
        /*0050*/ 	.short	0x0006
        /*0052*/ 	.short	0x0030
        /*0054*/ 	.byte	0x00, 0xf4, 0x21, 0x00


	//----- nvinfo : EIATTR_KPARAM_INFO
	.align		4
.L_21:
        /*0058*/ 	.byte	0x04, 0x17
        /*005a*/ 	.short	(.L_23 - .L_22)
.L_22:
        /*005c*/ 	.word	0x00000000
        /*0060*/ 	.short	0x0005
        /*0062*/ 	.short	0x0028
        /*0064*/ 	.byte	0x00, 0xf4, 0x21, 0x00


	//----- nvinfo : EIATTR_KPARAM_INFO
	.align		4
.L_23:
        /*0068*/ 	.byte	0x04, 0x17
        /*006a*/ 	.short	(.L_25 - .L_24)
.L_24:
        /*006c*/ 	.word	0x00000000
        /*0070*/ 	.short	0x0004
        /*0072*/ 	.short	0x0020
        /*0074*/ 	.byte	0x00, 0xf4, 0x21, 0x00


	//----- nvinfo : EIATTR_KPARAM_INFO
	.align		4
.L_25:
        /*0078*/ 	.byte	0x04, 0x17
        /*007a*/ 	.short	(.L_27 - .L_26)
.L_26:
        /*007c*/ 	.word	0x00000000
        /*0080*/ 	.short	0x0003
        /*0082*/ 	.short	0x0018
        /*0084*/ 	.byte	0x00, 0xf4, 0x21, 0x00


	//----- nvinfo : EIATTR_KPARAM_INFO
	.align		4
.L_27:
        /*0088*/ 	.byte	0x04, 0x17
        /*008a*/ 	.short	(.L_29 - .L_28)
.L_28:
        /*008c*/ 	.word	0x00000000
        /*0090*/ 	.short	0x0002
        /*0092*/ 	.short	0x0010
        /*0094*/ 	.byte	0x00, 0xf4, 0x21, 0x00


	//----- nvinfo : EIATTR_KPARAM_INFO
	.align		4
.L_29:
        /*0098*/ 	.byte	0x04, 0x17
        /*009a*/ 	.short	(.L_31 - .L_30)
.L_30:
        /*009c*/ 	.word	0x00000000
        /*00a0*/ 	.short	0x0001
        /*00a2*/ 	.short	0x0008
        /*00a4*/ 	.byte	0x00, 0xf4, 0x21, 0x00


	//----- nvinfo : EIATTR_KPARAM_INFO
	.align		4
.L_31:
        /*00a8*/ 	.byte	0x04, 0x17
        /*00aa*/ 	.short	(.L_33 - .L_32)
.L_32:
        /*00ac*/ 	.word	0x00000000
        /*00b0*/ 	.short	0x0000
        /*00b2*/ 	.short	0x0000
        /*00b4*/ 	.byte	0x00, 0xf4, 0x21, 0x00


	//----- nvinfo : EIATTR_SPARSE_MMA_MASK
	.align		4
.L_33:
        /*00b8*/ 	.byte	0x03, 0x50
        /*00ba*/ 	.short	0x0000


	//----- nvinfo : EIATTR_MAXREG_COUNT
	.align		4
        /*00bc*/ 	.byte	0x03, 0x1b
        /*00be*/ 	.short	0x00ff


	//----- nvinfo : EIATTR_EXIT_INSTR_OFFSETS
	.align		4
        /*00c0*/ 	.byte	0x04, 0x1c
        /*00c2*/ 	.short	(.L_35 - .L_34)


	//   ....[0]....
.L_34:
        /*00c4*/ 	.word	0x000004f0


	//----- nvinfo : EIATTR_REQNTID
	.align		4
.L_35:
        /*00c8*/ 	.byte	0x04, 0x10
        /*00ca*/ 	.short	(.L_37 - .L_36)
.L_36:
        /*00cc*/ 	.word	0x00000080
        /*00d0*/ 	.word	0x00000001
        /*00d4*/ 	.word	0x00000001


	//----- nvinfo : EIATTR_CBANK_PARAM_SIZE
	.align		4
.L_37:
        /*00d8*/ 	.byte	0x03, 0x19
        /*00da*/ 	.short	0x0054


	//----- nvinfo : EIATTR_PARAM_CBANK
	.align		4
        /*00dc*/ 	.byte	0x04, 0x0a
        /*00de*/ 	.short	(.L_39 - .L_38)
	.align		4
.L_38:
        /*00e0*/ 	.word	index@(.nv.constant0.triton_poi_fused__native_batch_norm_legit_no_training__prelu_kernel_add_convolution_31)
        /*00e4*/ 	.short	0x0210
        /*00e6*/ 	.short	0x0054


	//----- nvinfo : EIATTR_SW_WAR
	.align		4
.L_39:
        /*00e8*/ 	.byte	0x04, 0x36
        /*00ea*/ 	.short	(.L_41 - .L_40)
.L_40:
        /*00ec*/ 	.word	0x00000008
.L_41:


//--------------------- .nv.callgraph             --------------------------
	.section	.nv.callgraph,"",@"SHT_CUDA_CALLGRAPH"
	.align	4
	.sectionentsize	8
	.align		4
        /*0000*/ 	.word	0x00000000
	.align		4
        /*0004*/ 	.word	0xffffffff
	.align		4
        /*0008*/ 	.word	0x00000000
	.align		4
        /*000c*/ 	.word	0xfffffffe
	.align		4
        /*0010*/ 	.word	0x00000000
	.align		4
        /*0014*/ 	.word	0xfffffffd
	.align		4
        /*0018*/ 	.word	0x00000000
	.align		4
        /*001c*/ 	.word	0xfffffffc


//--------------------- .nv.constant4             --------------------------
	.section	.nv.constant4,"a",@progbits
	.align	8
	.align		8
.nv.constant4:
        /*0000*/ 	.dword	_$_str
	.align		8
        /*0008*/ 	.dword	_$_str_$_2


//--------------------- .text.triton_poi_fused__native_batch_norm_legit_no_training__prelu_kernel_add_convolution_31 --------------------------
	.section	.text.triton_poi_fused__native_batch_norm_legit_no_training__prelu_kernel_add_convolution_31,"ax",@progbits
	.align	128
        .global         triton_poi_fused__native_batch_norm_legit_no_training__prelu_kernel_add_convolution_31
        .type           triton_poi_fused__native_batch_norm_legit_no_training__prelu_kernel_add_convolution_31,@function
        .size           triton_poi_fused__native_batch_norm_legit_no_training__prelu_kernel_add_convolution_31,(.L_x_1 - triton_poi_fused__native_batch_norm_legit_no_training__prelu_kernel_add_convolution_31)
        .other          triton_poi_fused__native_batch_norm_legit_no_training__prelu_kernel_add_convolution_31,@"STO_CUDA_ENTRY STV_DEFAULT"
triton_poi_fused__native_batch_norm_legit_no_training__prelu_kernel_add_convolution_31:
.text.triton_poi_fused__native_batch_norm_legit_no_training__prelu_kernel_add_convolution_31:
[----:B------:R-:W-:Y:S01]  /*0000*/  LDC R1, c[0x0][0x28] ;  /* 0x00000a00ff017b82 */ /* 0x000fe20000000800 */
[----:B------:R-:W1:Y:S07]  /*0010*/  S2R R0, SR_TID.X ;  /* 0x0000000000007919 */ /* 0x000e6e0000002100 */
[----:B------:R-:W2:Y:S01]  /*0020*/  LDC.64 R10, c[0x0][0x228] ;  /* 0x00008a00ff0a7b82 */ /* 0x000ea20000000a00 */
[----:B------:R-:W-:Y:S01]  /*0030*/  ULDC.64 UR4, c[0x0][0x208] ;  /* 0x0000820000047ab9 */ /* 0x000fe20000000a00 */
[----:B------:R-:W3:Y:S06]  /*0040*/  S2R R5, SR_CTAID.X ;  /* 0x0000000000057919 */ /* 0x000eec0000002500 */
[----:B------:R-:W4:Y:S08]  /*0050*/  LDC.64 R6, c[0x0][0x218] ;  /* 0x00008600ff067b82 */ /* 0x000f300000000a00 */
[----:B------:R-:W5:Y:S08]  /*0060*/  LDC.64 R8, c[0x0][0x220] ;  /* 0x00008800ff087b82 */ /* 0x000f700000000a00 */
[----:B------:R-:W5:Y:S01]  /*0070*/  LDC.64 R18, c[0x0][0x238] ;  /* 0x00008e00ff127b82 */ /* 0x000f620000000a00 */
[----:B-1----:R-:W-:-:S07]  /*0080*/  SHF.L.U32 R0, R0, 0x1, RZ ;  /* 0x0000000100007819 */ /* 0x002fce00000006ff */
[----:B------:R-:W1:Y:S01]  /*0090*/  LDC.64 R20, c[0x0][0x230] ;  /* 0x00008c00ff147b82 */ /* 0x000e620000000a00 */
[----:B---3--:R-:W-:Y:S02]  /*00a0*/  SHF.R.S32.HI R3, RZ, 0x17, R5 ;  /* 0x00000017ff037819 */ /* 0x008fe40000011405 */
[----:B------:R-:W-:Y:S02]  /*00b0*/  LOP3.LUT R0, R0, 0xfe, RZ, 0xc0, !PT ;  /* 0x000000fe00007812 */ /* 0x000fe400078ec0ff */
[----:B------:R-:W-:-:S03]  /*00c0*/  SGXT R3, R3, 0x1 ;  /* 0x000000010303781a */ /* 0x000fc60000000200 */
[----:B------:R-:W3:Y:S01]  /*00d0*/  LDC.64 R12, c[0x0][0x240] ;  /* 0x00009000ff0c7b82 */ /* 0x000ee20000000a00 */
[----:B------:R-:W-:-:S04]  /*00e0*/  LEA R0, R5, R0, 0x8 ;  /* 0x0000000005007211 */ /* 0x000fc800078e40ff */
[----:B------:R-:W-:-:S04]  /*00f0*/  LEA.HI R3, R3, R0, RZ, 0x4 ;  /* 0x0000000003037211 */ /* 0x000fc800078f20ff */
[----:B------:R-:W-:-:S04]  /*0100*/  LOP3.LUT R3, R3, 0xfffffff0, RZ, 0xc0, !PT ;  /* 0xfffffff003037812 */ /* 0x000fc800078ec0ff */
[----:B------:R-:W-:Y:S02]  /*0110*/  IADD3 R16, R0, -R3, RZ ;  /* 0x8000000300107210 */ /* 0x000fe40007ffe0ff */
[----:B------:R-:W1:Y:S03]  /*0120*/  LDC.64 R2, c[0x0][0x210] ;  /* 0x00008400ff027b82 */ /* 0x000e660000000a00 */
[----:B--2---:R-:W-:-:S06]  /*0130*/  IMAD.WIDE R10, R16, 0x4, R10 ;  /* 0x00000004100a7825 */ /* 0x004fcc00078e020a */
[----:B------:R-:W2:Y:S01]  /*0140*/  LDG.E.EL.64 R10, desc[UR4][R10.64] ;  /* 0x000000040a0a7981 */ /* 0x000ea2000c2e1b00 */
[C---:B----4-:R-:W-:Y:S01]  /*0150*/  IMAD.WIDE R6, R16.reuse, 0x4, R6 ;  /* 0x0000000410067825 */ /* 0x050fe200078e0206 */
[----:B------:R-:W4:Y:S03]  /*0160*/  LDC.64 R14, c[0x0][0x248] ;  /* 0x00009200ff0e7b82 */ /* 0x000f260000000a00 */
[C---:B-----5:R-:W-:Y:S02]  /*0170*/  IMAD.WIDE R8, R16.reuse, 0x4, R8 ;  /* 0x0000000410087825 */ /* 0x060fe400078e0208 */
[----:B------:R-:W5:Y:S02]  /*0180*/  LDG.E.EL.64 R6, desc[UR4][R6.64] ;  /* 0x0000000406067981 */ /* 0x000f64000c2e1b00 */
[----:B0-----:R-:W-:Y:S02]  /*0190*/  IMAD.WIDE R18, R16, 0x4, R18 ;  /* 0x0000000410127825 */ /* 0x001fe400078e0212 */
[----:B------:R-:W5:Y:S02]  /*01a0*/  LDG.E.EL.64 R8, desc[UR4][R8.64] ;  /* 0x0000000408087981 */ /* 0x000f64000c2e1b00 */
[----:B-1----:R-:W-:-:S02]  /*01b0*/  IMAD.WIDE R2, R0, 0x4, R2 ;  /* 0x0000000400027825 */ /* 0x002fc400078e0202 */
[----:B------:R-:W5:Y:S04]  /*01c0*/  LDG.E.EL.64 R18, desc[UR4][R18.64] ;  /* 0x0000000412127981 */ /* 0x000f68000c2e1b00 */
[----:B------:R-:W5:Y:S01]  /*01d0*/  LDG.E.64 R4, desc[UR4][R2.64] ;  /* 0x0000000402047981 */ /* 0x000f62000c1e1b00 */
[----:B------:R-:W-:-:S04]  /*01e0*/  IMAD.WIDE R20, R16, 0x4, R20 ;  /* 0x0000000410147825 */ /* 0x000fc800078e0214 */
[C---:B---3--:R-:W-:Y:S01]  /*01f0*/  IMAD.WIDE R12, R0.reuse, 0x4, R12 ;  /* 0x00000004000c7825 */ /* 0x048fe200078e020c */
[----:B------:R0:W3:Y:S04]  /*0200*/  LDG.E.EL.64 R16, desc[UR4][R20.64] ;  /* 0x0000000414107981 */ /* 0x0000e8000c2e1b00 */
[----:B----4-:R1:W4:Y:S04]  /*0210*/  LDG.E R14, desc[UR4][R14.64] ;  /* 0x000000040e0e7981 */ /* 0x010328000c1e1900 */
[----:B------:R-:W3:Y:S01]  /*0220*/  LDG.E.64 R12, desc[UR4][R12.64] ;  /* 0x000000040c0c7981 */ /* 0x000ee2000c1e1b00 */
[----:B------:R-:W-:Y:S01]  /*0230*/  HFMA2.MMA R24, -RZ, RZ, 1.625, 0 ;  /* 0x3e800000ff187435 */ /* 0x000fe200000001ff */
[----:B0-----:R-:W0:Y:S02]  /*0240*/  LDC.64 R20, c[0x0][0x250] ;  /* 0x00009400ff147b82 */ /* 0x001e240000000a00 */
[----:B0-----:R-:W-:-:S04]  /*0250*/  IMAD.WIDE R20, R0, 0x4, R20 ;  /* 0x0000000400147825 */ /* 0x001fc800078e0214 */
[----:B--2---:R-:W-:Y:S01]  /*0260*/  FADD R10, R10, 9.9999997473787516356e-06 ;  /* 0x3727c5ac0a0a7421 */ /* 0x004fe20000000000 */
[----:B------:R-:W-:-:S03]  /*0270*/  FADD R11, R11, 9.9999997473787516356e-06 ;  /* 0x3727c5ac0b0b7421 */ /* 0x000fc60000000000 */
[----:B------:R-:W0:Y:S08]  /*0280*/  MUFU.SQRT R22, R10 ;  /* 0x0000000a00167308 */ /* 0x000e300000002000 */
[----:B------:R2:W1:Y:S01]  /*0290*/  MUFU.SQRT R23, R11 ;  /* 0x0000000b00177308 */ /* 0x0004620000002000 */
[C---:B0-----:R-:W-:Y:S02]  /*02a0*/  FSETP.GT.AND P0, PT, R22.reuse, 8.50705917302346158658e+37, PT ;  /* 0x7e8000001600780b */ /* 0x041fe40003f04000 */
[----:B------:R-:W-:Y:S01]  /*02b0*/  FSETP.GEU.AND P2, PT, R22, 1.175494350822287508e-38, PT ;  /* 0x008000001600780b */ /* 0x000fe20003f4e000 */
[----:B-----5:R-:W-:Y:S01]  /*02c0*/  FADD R4, R4, R6 ;  /* 0x0000000604047221 */ /* 0x020fe20000000000 */
[----:B------:R-:W-:Y:S01]  /*02d0*/  FADD R5, R5, R7 ;  /* 0x0000000705057221 */ /* 0x000fe20000000000 */
[----:B--2---:R-:W0:Y:S01]  /*02e0*/  LDC.64 R10, c[0x0][0x258] ;  /* 0x00009600ff0a7b82 */ /* 0x004e220000000a00 */
[----:B-1----:R-:W-:-:S02]  /*02f0*/  FSETP.GT.AND P1, PT, R23, 8.50705917302346158658e+37, PT ;  /* 0x7e8000001700780b */ /* 0x002fc40003f24000 */
[----:B------:R-:W-:-:S05]  /*0300*/  FSETP.GEU.AND P3, PT, R23, 1.175494350822287508e-38, PT ;  /* 0x008000001700780b */ /* 0x000fca0003f6e000 */
[----:B------:R-:W-:-:S04]  /*0310*/  @P0 FMUL R22, R22, 0.25 ;  /* 0x3e80000016160820 */ /* 0x000fc80000400000 */
[----:B------:R-:W-:Y:S02]  /*0320*/  @!P2 FMUL R22, R22, 16777216 ;  /* 0x4b8000001616a820 */ /* 0x000fe40000400000 */
[----:B------:R-:W-:-:S04]  /*0330*/  @P1 FMUL R23, R23, 0.25 ;  /* 0x3e80000017171820 */ /* 0x000fc80000400000 */
[----:B------:R-:W-:Y:S01]  /*0340*/  @!P3 FMUL R23, R23, 16777216 ;  /* 0x4b8000001717b820 */ /* 0x000fe20000400000 */
[----:B------:R-:W1:Y:S01]  /*0350*/  MUFU.RCP R22, R22 ;  /* 0x0000001600167308 */ /* 0x000e620000001000 */
[----:B------:R-:W-:-:S07]  /*0360*/  FSEL R15, R24, 1, P0 ;  /* 0x3f800000180f7808 */ /* 0x000fce0000000000 */
[----:B------:R-:W2:Y:S01]  /*0370*/  MUFU.RCP R23, R23 ;  /* 0x0000001700177308 */ /* 0x000ea20000001000 */
[----:B------:R-:W-:Y:S01]  /*0380*/  FSEL R24, R24, 1, P1 ;  /* 0x3f80000018187808 */ /* 0x000fe20000800000 */
[----:B------:R-:W-:Y:S01]  /*0390*/  @!P2 FMUL R15, R15, 16777216 ;  /* 0x4b8000000f0fa820 */ /* 0x000fe20000400000 */
[----:B------:R-:W-:-:S03]  /*03a0*/  FADD R8, -R8, R4 ;  /* 0x0000000408087221 */ /* 0x000fc60000000100 */
[----:B------:R-:W-:Y:S01]  /*03b0*/  @!P3 FMUL R24, R24, 16777216 ;  /* 0x4b8000001818b820 */ /* 0x000fe20000400000 */
[----:B-1----:R-:W-:Y:S01]  /*03c0*/  FMUL R15, R22, R15 ;  /* 0x0000000f160f7220 */ /* 0x002fe20000400000 */
[----:B------:R-:W-:-:S03]  /*03d0*/  FADD R9, -R9, R5 ;  /* 0x0000000509097221 */ /* 0x000fc60000000100 */
[----:B------:R-:W-:Y:S01]  /*03e0*/  FMUL R15, R8, R15 ;  /* 0x0000000f080f7220 */ /* 0x000fe20000400000 */
[----:B--2---:R-:W-:-:S03]  /*03f0*/  FMUL R24, R23, R24 ;  /* 0x0000001817187220 */ /* 0x004fc60000400000 */
[----:B---3--:R-:W-:Y:S01]  /*0400*/  FFMA R15, R16, R15, R18 ;  /* 0x0000000f100f7223 */ /* 0x008fe20000000012 */
[----:B------:R-:W-:-:S03]  /*0410*/  FMUL R24, R9, R24 ;  /* 0x0000001809187220 */ /* 0x000fc60000400000 */
[----:B------:R-:W-:Y:S01]  /*0420*/  FADD R6, R12, R15 ;  /* 0x0000000f0c067221 */ /* 0x000fe20000000000 */
[----:B------:R-:W-:-:S03]  /*0430*/  FFMA R24, R17, R24, R19 ;  /* 0x0000001811187223 */ /* 0x000fc60000000013 */
[----:B----4-:R-:W-:Y:S01]  /*0440*/  FMUL R9, R14, R6 ;  /* 0x000000060e097220 */ /* 0x010fe20000400000 */
[----:B------:R-:W-:Y:S01]  /*0450*/  FADD R7, R13, R24 ;  /* 0x000000180d077221 */ /* 0x000fe20000000000 */
[----:B------:R-:W-:Y:S02]  /*0460*/  FSETP.GT.AND P0, PT, R15, -R12, PT ;  /* 0x8000000c0f00720b */ /* 0x000fe40003f04000 */
[----:B------:R-:W-:Y:S01]  /*0470*/  FSETP.GT.AND P1, PT, R24, -R13, PT ;  /* 0x8000000d1800720b */ /* 0x000fe20003f24000 */
[----:B------:R-:W-:Y:S01]  /*0480*/  FMUL R14, R14, R7 ;  /* 0x000000070e0e7220 */ /* 0x000fe20000400000 */
[----:B------:R-:W-:Y:S01]  /*0490*/  FSEL R8, R6, R9, P0 ;  /* 0x0000000906087208 */ /* 0x000fe20000000000 */
[----:B0-----:R-:W-:-:S03]  /*04a0*/  IMAD.WIDE R10, R0, 0x4, R10 ;  /* 0x00000004000a7825 */ /* 0x001fc600078e020a */
[----:B------:R-:W-:Y:S01]  /*04b0*/  FSEL R9, R7, R14, P1 ;  /* 0x0000000e07097208 */ /* 0x000fe20000800000 */
[----:B------:R-:W-:Y:S04]  /*04c0*/  STG.E.64 desc[UR4][R2.64], R4 ;  /* 0x0000000402007986 */ /* 0x000fe8000c101b04 */
[----:B------:R-:W-:Y:S04]  /*04d0*/  STG.E.64 desc[UR4][R20.64], R6 ;  /* 0x0000000614007986 */ /* 0x000fe8000c101b04 */
[----:B------:R-:W-:Y:S01]  /*04e0*/  STG.E.64 desc[UR4][R10.64], R8 ;  /* 0x000000080a007986 */ /* 0x000fe2000c101b04 */
[----:B------:R-:W-:Y:S05]  /*04f0*/  EXIT ;  /* 0x000000000000794d */ /* 0x000fea0003800000 */
.L_x_0:
[----:B------:R-:W-:-:S00]  /*0500*/  BRA `(.L_x_0) ;  /* 0xfffffffc00fc7947 */ /* 0x000fc0000383ffff */
[----:B------:R-:W-:-:S00]  /*0510*/  NOP ;  /* 0x0000000000007918 */ /* 0x000fc00000000000 */
        /* <DEDUP_REMOVED lines=14> */
.L_x_1:


//--------------------- .nv.global.init           --------------------------
	.section	.nv.global.init,"aw",@progbits
.nv.global.init:
	.type		_$_str,@object
	.size		_$_str,(_$_str_$_2 - _$_str)
_$_str:
        /*0000*/ 	.byte	0x5f, 0x5f, 0x43, 0x55, 0x44, 0x41, 0x5f, 0x46, 0x54, 0x5a, 0x00
	.type		_$_str_$_2,@object
	.size		_$_str_$_2,(.L_1 - _$_str_$_2)
_$_str_$_2:
        /*000b*/ 	.byte	0x5f, 0x5f, 0x43, 0x55, 0x44, 0x41, 0x5f, 0x50, 0x52, 0x45, 0x43, 0x5f, 0x53, 0x51, 0x52, 0x54
        /*001b*/ 	.byte	0x00
.L_1:


//--------------------- .nv.constant0.triton_poi_fused__native_batch_norm_legit_no_training__prelu_kernel_add_convolution_31 --------------------------
	.section	.nv.constant0.triton_poi_fused__native_batch_norm_legit_no_training__prelu_kernel_add_convolution_31,"a",@progbits
	.sectionflags	@""
	.align	4
.nv.constant0.triton_poi_fused__native_batch_norm_legit_no_training__prelu_kernel_add_convolution_31:
	.zero		612
